	.headerflags	@"EF_CUDA_TEXMODE_UNIFIED EF_CUDA_64BIT_ADDRESS EF_CUDA_ACCELERATORS EF_CUDA_SM90 EF_CUDA_VIRTUAL_SM(EF_CUDA_SM90)"
	.elftype	@"ET_EXEC"


//--------------------- .nv.info                  --------------------------
	.section	.nv.info,"",@"SHT_CUDA_INFO"
	.align	4


	//----- nvinfo : EIATTR_REGCOUNT
	.align		4
        /*0000*/ 	.byte	0x04, 0x2f
        /*0002*/ 	.short	(.L_3 - .L_2)
	.align		4
.L_2:
        /*0004*/ 	.word	index@(triton_poi_fused__native_batch_norm_legit_no_training_add_relu_threshold_backward_50)
        /*0008*/ 	.word	0x00000020


	//----- nvinfo : EIATTR_MIN_STACK_SIZE
	.align		4
.L_3:
        /*000c*/ 	.byte	0x04, 0x12
        /*000e*/ 	.short	(.L_5 - .L_4)
	.align		4
.L_4:
        /*0010*/ 	.word	index@(triton_poi_fused__native_batch_norm_legit_no_training_add_relu_threshold_backward_50)
        /*0014*/ 	.word	0x00000000


	//----- nvinfo : EIATTR_FRAME_SIZE
	.align		4
.L_5:
        /*0018*/ 	.byte	0x04, 0x11
        /*001a*/ 	.short	(.L_7 - .L_6)
	.align		4
.L_6:
        /*001c*/ 	.word	index@(triton_poi_fused__native_batch_norm_legit_no_training_add_relu_threshold_backward_50)
        /*0020*/ 	.word	0x00000000


	//----- nvinfo : EIATTR_MIN_STACK_SIZE
	.align		4
.L_7:
        /*0024*/ 	.byte	0x04, 0x12
        /*0026*/ 	.short	(.L_9 - .L_8)
	.align		4
.L_8:
        /*0028*/ 	.word	index@(triton_poi_fused__native_batch_norm_legit_no_training_add_relu_threshold_backward_50)
        /*002c*/ 	.word	0x00000000
.L_9:


//--------------------- .nv.info.triton_poi_fused__native_batch_norm_legit_no_training_add_relu_threshold_backward_50 --------------------------
	.section	.nv.info.triton_poi_fused__native_batch_norm_legit_no_training_add_relu_threshold_backward_50,"",@"SHT_CUDA_INFO"
	.sectionflags	@""
	.align	4


	//----- nvinfo : EIATTR_CUDA_API_VERSION
	.align		4
        /*0000*/ 	.byte	0x04, 0x37
        /*0002*/ 	.short	(.L_11 - .L_10)
.L_10:
        /*0004*/ 	.word	0x0000007c


	//----- nvinfo : EIATTR_KPARAM_INFO
	.align		4
.L_11:
        /*0008*/ 	.byte	0x04, 0x17
        /*000a*/ 	.short	(.L_13 - .L_12)
.L_12:
        /*000c*/ 	.word	0x00000000
        /*0010*/ 	.short	0x0012
        /*0012*/ 	.short	0x0090
        /*0014*/ 	.byte	0x00, 0xf0, 0x11, 0x00


	//----- nvinfo : EIATTR_KPARAM_INFO
	.align		4
.L_13:
        /*0018*/ 	.byte	0x04, 0x17
        /*001a*/ 	.short	(.L_15 - .L_14)
.L_14:
        /*001c*/ 	.word	0x00000000
        /*0020*/ 	.short	0x0011
        /*0022*/ 	.short	0x0088
        /*0024*/ 	.byte	0x00, 0xf4, 0x21, 0x00


	//----- nvinfo : EIATTR_KPARAM_INFO
	.align		4
.L_15:
        /*0028*/ 	.byte	0x04, 0x17
        /*002a*/ 	.short	(.L_17 - .L_16)
.L_16:
        /*002c*/ 	.word	0x00000000
        /*0030*/ 	.short	0x0010
        /*0032*/ 	.short	0x0080
        /*0034*/ 	.byte	0x00, 0xf4, 0x21, 0x00


	//----- nvinfo : EIATTR_KPARAM_INFO
	.align		4
.L_17:
        /*0038*/ 	.byte	0x04, 0x17
        /*003a*/ 	.short	(.L_19 - .L_18)
.L_18:
        /*003c*/ 	.word	0x00000000
        /*0040*/ 	.short	0x000f
        /*0042*/ 	.short	0x0078
        /*0044*/ 	.byte	0x00, 0xf4, 0x21, 0x00


	//----- nvinfo : EIATTR_KPARAM_INFO
	.align		4
.L_19:
        /*0048*/ 	.byte	0x04, 0x17
        /*004a*/ 	.short	(.L_21 - .L_20)
.L_20:
        /*004c*/ 	.word	0x00000000
        /*0050*/ 	.short	0x000e
        /*0052*/ 	.short	0x0070
        /*0054*/ 	.byte	0x00, 0xf4, 0x21, 0x00


	//----- nvinfo : EIATTR_KPARAM_INFO
	.align		4
.L_21:
        /*0058*/ 	.byte	0x04, 0x17
        /*005a*/ 	.short	(.L_23 - .L_22)
.L_22:
        /*005c*/ 	.word	0x00000000
        /*0060*/ 	.short	0x000d
        /*0062*/ 	.short	0x0068
        /*0064*/ 	.byte	0x00, 0xf4, 0x21, 0x00


	//----- nvinfo : EIATTR_KPARAM_INFO
	.align		4
.L_23:
        /*0068*/ 	.byte	0x04, 0x17
        /*006a*/ 	.short	(.L_25 - .L_24)
.L_24:
        /*006c*/ 	.word	0x00000000
        /*0070*/ 	.short	0x000c
        /*0072*/ 	.short	0x0060
        /*0074*/ 	.byte	0x00, 0xf4, 0x21, 0x00


	//----- nvinfo : EIATTR_KPARAM_INFO
	.align		4
.L_25:
        /*0078*/ 	.byte	0x04, 0x17
        /*007a*/ 	.short	(.L_27 - .L_26)
.L_26:
        /*007c*/ 	.word	0x00000000
        /*0080*/ 	.short	0x000b
        /*0082*/ 	.short	0x0058
        /*0084*/ 	.byte	0x00, 0xf4, 0x21, 0x00


	//----- nvinfo : EIATTR_KPARAM_INFO
	.align		4
.L_27:
        /*0088*/ 	.byte	0x04, 0x17
        /*008a*/ 	.short	(.L_29 - .L_28)
.L_28:
        /*008c*/ 	.word	0x00000000
        /*0090*/ 	.short	0x000a
        /*0092*/ 	.short	0x0050
        /*0094*/ 	.byte	0x00, 0xf4, 0x21, 0x00


	//----- nvinfo : EIATTR_KPARAM_INFO
	.align		4
.L_29:
        /*0098*/ 	.byte	0x04, 0x17
        /*009a*/ 	.short	(.L_31 - .L_30)
.L_30:
        /*009c*/ 	.word	0x00000000
        /*00a0*/ 	.short	0x0009
        /*00a2*/ 	.short	0x0048
        /*00a4*/ 	.byte	0x00, 0xf4, 0x21, 0x00


	//----- nvinfo : EIATTR_KPARAM_INFO
	.align		4
.L_31:
        /*00a8*/ 	.byte	0x04, 0x17
        /*00aa*/ 	.short	(.L_33 - .L_32)
.L_32:
        /*00ac*/ 	.word	0x00000000
        /*00b0*/ 	.short	0x0008
        /*00b2*/ 	.short	0x0040
        /*00b4*/ 	.byte	0x00, 0xf4, 0x21, 0x00


	//----- nvinfo : EIATTR_KPARAM_INFO
	.align		4
.L_33:
        /*00b8*/ 	.byte	0x04, 0x17
        /*00ba*/ 	.short	(.L_35 - .L_34)
.L_34:
        /*00bc*/ 	.word	0x00000000
        /*00c0*/ 	.short	0x0007
        /*00c2*/ 	.short	0x0038
        /*00c4*/ 	.byte	0x00, 0xf4, 0x21, 0x00


	//----- nvinfo : EIATTR_KPARAM_INFO
	.align		4
.L_35:
        /*00c8*/ 	.byte	0x04, 0x17
        /*00ca*/ 	.short	(.L_37 - .L_36)
.L_36:
        /*00cc*/ 	.word	0x00000000
        /*00d0*/ 	.short	0x0006
        /*00d2*/ 	.short	0x0030
        /*00d4*/ 	.byte	0x00, 0xf4, 0x21, 0x00


	//----- nvinfo : EIATTR_KPARAM_INFO
	.align		4
.L_37:
        /*00d8*/ 	.byte	0x04, 0x17
        /*00da*/ 	.short	(.L_39 - .L_38)
.L_38:
        /*00dc*/ 	.word	0x00000000
        /*00e0*/ 	.short	0x0005
        /*00e2*/ 	.short	0x0028
        /*00e4*/ 	.byte	0x00, 0xf4, 0x21, 0x00


	//----- nvinfo : EIATTR_KPARAM_INFO
	.align		4
.L_39:
        /*00e8*/ 	.byte	0x04, 0x17
        /*00ea*/ 	.short	(.L_41 - .L_40)
.L_40:
        /*00ec*/ 	.word	0x00000000
        /*00f0*/ 	.short	0x0004
        /*00f2*/ 	.short	0x0020
        /*00f4*/ 	.byte	0x00, 0xf4, 0x21, 0x00


	//----- nvinfo : EIATTR_KPARAM_INFO
	.align		4
.L_41:
        /*00f8*/ 	.byte	0x04, 0x17
        /*00fa*/ 	.short	(.L_43 - .L_42)
.L_42:
        /*00fc*/ 	.word	0x00000000
        /*0100*/ 	.short	0x0003
        /*0102*/ 	.short	0x0018
        /*0104*/ 	.byte	0x00, 0xf4, 0x21, 0x00


	//----- nvinfo : EIATTR_KPARAM_INFO
	.align		4
.L_43:
        /*0108*/ 	.byte	0x04, 0x17
        /*010a*/ 	.short	(.L_45 - .L_44)
.L_44:
        /*010c*/ 	.word	0x00000000
        /*0110*/ 	.short	0x0002
        /*0112*/ 	.short	0x0010
        /*0114*/ 	.byte	0x00, 0xf4, 0x21, 0x00


	//----- nvinfo : EIATTR_KPARAM_INFO
	.align		4
.L_45:
        /*0118*/ 	.byte	0x04, 0x17
        /*011a*/ 	.short	(.L_47 - .L_46)
.L_46:
        /*011c*/ 	.word	0x00000000
        /*0120*/ 	.short	0x0001
        /*0122*/ 	.short	0x0008
        /*0124*/ 	.byte	0x00, 0xf4, 0x21, 0x00


	//----- nvinfo : EIATTR_KPARAM_INFO
	.align		4
.L_47:
        /*0128*/ 	.byte	0x04, 0x17
        /*012a*/ 	.short	(.L_49 - .L_48)
.L_48:
        /*012c*/ 	.word	0x00000000
        /*0130*/ 	.short	0x0000
        /*0132*/ 	.short	0x0000
        /*0134*/ 	.byte	0x00, 0xf4, 0x21, 0x00


	//----- nvinfo : EIATTR_SPARSE_MMA_MASK
	.align		4
.L_49:
        /*0138*/ 	.byte	0x03, 0x50
        /*013a*/ 	.short	0x0000


	//----- nvinfo : EIATTR_MAXREG_COUNT
	.align		4
        /*013c*/ 	.byte	0x03, 0x1b
        /*013e*/ 	.short	0x00ff


	//----- nvinfo : EIATTR_EXIT_INSTR_OFFSETS
	.align		4
        /*0140*/ 	.byte	0x04, 0x1c
        /*0142*/ 	.short	(.L_51 - .L_50)


	//   ....[0]....
.L_50:
        /*0144*/ 	.word	0x000007e0


	//   ....[1]....
        /*0148*/ 	.word	0x00000800


	//----- nvinfo : EIATTR_REQNTID
	.align		4
.L_51:
        /*014c*/ 	.byte	0x04, 0x10
        /*014e*/ 	.short	(.L_53 - .L_52)
.L_52:
        /*0150*/ 	.word	0x00000080
        /*0154*/ 	.word	0x00000001
        /*0158*/ 	.word	0x00000001


	//----- nvinfo : EIATTR_CBANK_PARAM_SIZE
	.align		4
.L_53:
        /*015c*/ 	.byte	0x03, 0x19
        /*015e*/ 	.short	0x0094


	//----- nvinfo : EIATTR_PARAM_CBANK
	.align		4
        /*0160*/ 	.byte	0x04, 0x0a
        /*0162*/ 	.short	(.L_55 - .L_54)
	.align		4
.L_54:
        /*0164*/ 	.word	index@(.nv.constant0.triton_poi_fused__native_batch_norm_legit_no_training_add_relu_threshold_backward_50)
        /*0168*/ 	.short	0x0210
        /*016a*/ 	.short	0x0094


	//----- nvinfo : EIATTR_SW_WAR
	.align		4
.L_55:
        /*016c*/ 	.byte	0x04, 0x36
        /*016e*/ 	.short	(.L_57 - .L_56)
.L_56:
        /*0170*/ 	.word	0x00000008
.L_57:


//--------------------- .nv.callgraph             --------------------------
	.section	.nv.callgraph,"",@"SHT_CUDA_CALLGRAPH"
	.align	4
	.sectionentsize	8
	.align		4
        /*0000*/ 	.word	0x00000000
	.align		4
        /*0004*/ 	.word	0xffffffff
	.align		4
        /*0008*/ 	.word	0x00000000
	.align		4
        /*000c*/ 	.word	0xfffffffe
	.align		4
        /*0010*/ 	.word	0x00000000
	.align		4
        /*0014*/ 	.word	0xfffffffd
	.align		4
        /*0018*/ 	.word	0x00000000
	.align		4
        /*001c*/ 	.word	0xfffffffc


//--------------------- .nv.constant4             --------------------------
	.section	.nv.constant4,"a",@progbits
	.align	8
	.align		8
.nv.constant4:
        /*0000*/ 	.dword	_$_str
	.align		8
        /*0008*/ 	.dword	_$_str_$_2


//--------------------- .text.triton_poi_fused__native_batch_norm_legit_no_training_add_relu_threshold_backward_50 --------------------------
	.section	.text.triton_poi_fused__native_batch_norm_legit_no_training_add_relu_threshold_backward_50,"ax",@progbits
	.align	128
        .global         triton_poi_fused__native_batch_norm_legit_no_training_add_relu_threshold_backward_50
        .type           triton_poi_fused__native_batch_norm_legit_no_training_add_relu_threshold_backward_50,@function
        .size           triton_poi_fused__native_batch_norm_legit_no_training_add_relu_threshold_backward_50,(.L_x_1 - triton_poi_fused__native_batch_norm_legit_no_training_add_relu_threshold_backward_50)
        .other          triton_poi_fused__native_batch_norm_legit_no_training_add_relu_threshold_backward_50,@"STO_CUDA_ENTRY STV_DEFAULT"
triton_poi_fused__native_batch_norm_legit_no_training_add_relu_threshold_backward_50:
.text.triton_poi_fused__native_batch_norm_legit_no_training_add_relu_threshold_backward_50:
[----:B------:R-:W0:Y:S01]  /*0000*/  LDC R1, c[0x0][0x28] ;  /* 0x00000a00ff017b82 */ /* 0x000e220000000800 */
[----:B------:R-:W1:Y:S07]  /*0010*/  S2R R2, SR_TID.X ;  /* 0x0000000000027919 */ /* 0x000e6e0000002100 */
[----:B------:R-:W2:Y:S01]  /*0020*/  LDC.64 R12, c[0x0][0x228] ;  /* 0x00008a00ff0c7b82 */ /* 0x000ea20000000a00 */
[----:B------:R-:W-:Y:S01]  /*0030*/  CS2R R4, SRZ ;  /* 0x0000000000047805 */ /* 0x000fe2000001ff00 */
[----:B------:R-:W-:Y:S01]  /*0040*/  ULDC.64 UR4, c[0x0][0x208] ;  /* 0x0000820000047ab9 */ /* 0x000fe20000000a00 */
[----:B------:R-:W3:Y:S05]  /*0050*/  S2R R3, SR_CTAID.X ;  /* 0x0000000000037919 */ /* 0x000eea0000002500 */
[----:B------:R-:W4:Y:S08]  /*0060*/  LDC.64 R18, c[0x0][0x250] ;  /* 0x00009400ff127b82 */ /* 0x000f300000000a00 */
[----:B------:R-:W5:Y:S01]  /*0070*/  LDC.64 R6, c[0x0][0x278] ;  /* 0x00009e00ff067b82 */ /* 0x000f620000000a00 */
[----:B------:R-:W-:-:S07]  /*0080*/  CS2R R24, SRZ ;  /* 0x0000000000187805 */ /* 0x000fce000001ff00 */
[----:B------:R-:W2:Y:S08]  /*0090*/  LDC.64 R8, c[0x0][0x240] ;  /* 0x00009000ff087b82 */ /* 0x000eb00000000a00 */
[----:B------:R-:W2:Y:S01]  /*00a0*/  LDC.64 R10, c[0x0][0x248] ;  /* 0x00009200ff0a7b82 */ /* 0x000ea20000000a00 */
[----:B-1----:R-:W-:-:S07]  /*00b0*/  LOP3.LUT R2, R2, 0x7f, RZ, 0xc0, !PT ;  /* 0x0000007f02027812 */ /* 0x002fce00078ec0ff */
[----:B------:R-:W1:Y:S01]  /*00c0*/  LDC.64 R20, c[0x0][0x258] ;  /* 0x00009600ff147b82 */ /* 0x000e620000000a00 */
[----:B---3--:R-:W-:-:S07]  /*00d0*/  SHF.R.S32.HI R0, RZ, 0x18, R3 ;  /* 0x00000018ff007819 */ /* 0x008fce0000011403 */
[----:B------:R-:W3:Y:S01]  /*00e0*/  LDC.64 R14, c[0x0][0x268] ;  /* 0x00009a00ff0e7b82 */ /* 0x000ee20000000a00 */
[----:B------:R-:W-:-:S07]  /*00f0*/  LEA R2, R3, R2, 0x7 ;  /* 0x0000000203027211 */ /* 0x000fce00078e38ff */
[----:B------:R-:W1:Y:S01]  /*0100*/  LDC.64 R28, c[0x0][0x260] ;  /* 0x00009800ff1c7b82 */ /* 0x000e620000000a00 */
[----:B------:R-:W-:-:S07]  /*0110*/  SGXT R3, R0, 0x1 ;  /* 0x000000010003781a */ /* 0x000fce0000000200 */
[----:B------:R-:W1:Y:S01]  /*0120*/  LDC.64 R16, c[0x0][0x218] ;  /* 0x00008600ff107b82 */ /* 0x000e620000000a00 */
[----:B------:R-:W-:Y:S02]  /*0130*/  LEA.HI R3, R3, R2, RZ, 0x2 ;  /* 0x0000000203037211 */ /* 0x000fe400078f10ff */
[----:B------:R-:W-:Y:S02]  /*0140*/  CS2R R22, SRZ ;  /* 0x0000000000167805 */ /* 0x000fe4000001ff00 */
[----:B------:R-:W-:Y:S01]  /*0150*/  ISETP.GE.AND P0, PT, R2, 0x200, PT ;  /* 0x000002000200780c */ /* 0x000fe20003f06270 */
[----:B------:R-:W-:Y:S01]  /*0160*/  HFMA2.MMA R26, -RZ, RZ, 0, 0 ;  /* 0x00000000ff1a7435 */ /* 0x000fe200000001ff */
[--C-:B------:R-:W-:Y:S01]  /*0170*/  SHF.R.S32.HI R27, RZ, 0x2, R3.reuse ;  /* 0x00000002ff1b7819 */ /* 0x100fe20000011403 */
[----:B------:R-:W-:Y:S01]  /*0180*/  ULDC.64 UR6, c[0x0][0x298] ;  /* 0x0000a60000067ab9 */ /* 0x000fe20000000a00 */
[----:B------:R-:W-:-:S04]  /*0190*/  SHF.R.S32.HI R0, RZ, 0x1f, R3 ;  /* 0x0000001fff007819 */ /* 0x000fc80000011403 */
[----:B------:R-:W-:-:S04]  /*01a0*/  LEA.HI R0, R0, R27, RZ, 0x5 ;  /* 0x0000001b00007211 */ /* 0x000fc800078f28ff */
[----:B------:R-:W-:-:S04]  /*01b0*/  LOP3.LUT R0, R0, 0xffffffe0, RZ, 0xc0, !PT ;  /* 0xffffffe000007812 */ /* 0x000fc800078ec0ff */
[----:B------:R-:W-:-:S05]  /*01c0*/  IADD3 R27, R27, -R0, RZ ;  /* 0x800000001b1b7210 */ /* 0x000fca0007ffe0ff */
[----:B--2---:R-:W-:-:S04]  /*01d0*/  IMAD.WIDE R12, R27, 0x4, R12 ;  /* 0x000000041b0c7825 */ /* 0x004fc800078e020c */
[C---:B----4-:R-:W-:Y:S01]  /*01e0*/  IMAD.WIDE R18, R27.reuse, 0x4, R18 ;  /* 0x000000041b127825 */ /* 0x050fe200078e0212 */
[----:B------:R2:W4:Y:S03]  /*01f0*/  @!P0 LDG.E.EL R5, desc[UR4][R12.64] ;  /* 0x000000040c058981 */ /* 0x000526000c2e1900 */
[C---:B-----5:R-:W-:Y:S01]  /*0200*/  IMAD.WIDE R6, R27.reuse, 0x4, R6 ;  /* 0x000000041b067825 */ /* 0x060fe200078e0206 */
[----:B------:R-:W5:Y:S04]  /*0210*/  @!P0 LDG.E.EL R4, desc[UR4][R18.64] ;  /* 0x0000000412048981 */ /* 0x000f68000c2e1900 */
[----:B------:R1:W5:Y:S01]  /*0220*/  @!P0 LDG.E.EL R24, desc[UR4][R6.64] ;  /* 0x0000000406188981 */ /* 0x000362000c2e1900 */
[----:B0-----:R-:W-:Y:S01]  /*0230*/  IMAD.WIDE R8, R2, 0x4, R8 ;  /* 0x0000000402087825 */ /* 0x001fe200078e0208 */
[----:B------:R-:W-:Y:S01]  /*0240*/  MOV R0, RZ ;  /* 0x000000ff00007202 */ /* 0x000fe20000000f00 */
[----:B------:R-:W-:Y:S01]  /*0250*/  HFMA2.MMA R3, -RZ, RZ, 0, 0 ;  /* 0x00000000ff037435 */ /* 0x000fe200000001ff */
[----:B--2---:R-:W0:Y:S01]  /*0260*/  LDC.64 R12, c[0x0][0x238] ;  /* 0x00008e00ff0c7b82 */ /* 0x004e220000000a00 */
[----:B-1----:R-:W-:Y:S01]  /*0270*/  CS2R R6, SRZ ;  /* 0x0000000000067805 */ /* 0x002fe2000001ff00 */
[----:B------:R-:W-:-:S06]  /*0280*/  IMAD.WIDE R10, R27, 0x4, R10 ;  /* 0x000000041b0a7825 */ /* 0x000fcc00078e020a */
[----:B------:R-:W1:Y:S01]  /*0290*/  LDC.64 R18, c[0x0][0x270] ;  /* 0x00009c00ff127b82 */ /* 0x000e620000000a00 */
[----:B------:R2:W5:Y:S01]  /*02a0*/  @!P0 LDG.E R6, desc[UR4][R8.64] ;  /* 0x0000000408068981 */ /* 0x000562000c1e1900 */
[----:B------:R-:W-:-:S03]  /*02b0*/  IMAD.WIDE R20, R27, 0x4, R20 ;  /* 0x000000041b147825 */ /* 0x000fc600078e0214 */
[----:B------:R2:W5:Y:S01]  /*02c0*/  @!P0 LDG.E.EL R25, desc[UR4][R10.64] ;  /* 0x000000040a198981 */ /* 0x000562000c2e1900 */
[----:B---3--:R-:W-:-:S03]  /*02d0*/  IMAD.WIDE R14, R2, 0x4, R14 ;  /* 0x00000004020e7825 */ /* 0x008fc600078e020e */
[----:B------:R-:W3:Y:S01]  /*02e0*/  @!P0 LDG.E.EL R22, desc[UR4][R20.64] ;  /* 0x0000000414168981 */ /* 0x000ee2000c2e1900 */
[----:B--2---:R-:W2:Y:S03]  /*02f0*/  LDC.64 R8, c[0x0][0x220] ;  /* 0x00008800ff087b82 */ /* 0x004ea60000000a00 */
[----:B------:R0:W3:Y:S01]  /*0300*/  @!P0 LDG.E R0, desc[UR4][R14.64] ;  /* 0x000000040e008981 */ /* 0x0000e2000c1e1900 */
[----:B------:R-:W-:-:S04]  /*0310*/  IMAD.WIDE R28, R27, 0x4, R28 ;  /* 0x000000041b1c7825 */ /* 0x000fc800078e021c */
[----:B------:R-:W1:Y:S01]  /*0320*/  LDC.64 R10, c[0x0][0x230] ;  /* 0x00008c00ff0a7b82 */ /* 0x000e620000000a00 */
[----:B------:R2:W3:Y:S07]  /*0330*/  @!P0 LDG.E.EL R3, desc[UR4][R28.64] ;  /* 0x000000041c038981 */ /* 0x0004ee000c2e1900 */
[----:B0-----:R-:W0:Y:S08]  /*0340*/  LDC.64 R14, c[0x0][0x280] ;  /* 0x0000a000ff0e7b82 */ /* 0x001e300000000a00 */
[----:B------:R-:W0:Y:S01]  /*0350*/  LDC.64 R20, c[0x0][0x288] ;  /* 0x0000a200ff147b82 */ /* 0x000e220000000a00 */
[----:B--2---:R-:W-:-:S04]  /*0360*/  IMAD.WIDE R28, R27, 0x4, R8 ;  /* 0x000000041b1c7825 */ /* 0x004fc800078e0208 */
[----:B------:R-:W-:Y:S01]  /*0370*/  IMAD.WIDE R16, R2, 0x4, R16 ;  /* 0x0000000402107825 */ /* 0x000fe200078e0210 */
[----:B------:R-:W2:Y:S02]  /*0380*/  @!P0 LDG.E.EL R26, desc[UR4][R28.64] ;  /* 0x000000041c1a8981 */ /* 0x000ea4000c2e1900 */
[----:B------:R-:W0:Y:S01]  /*0390*/  LDC.64 R8, c[0x0][0x290] ;  /* 0x0000a400ff087b82 */ /* 0x000e220000000a00 */
[C---:B-1----:R-:W-:Y:S01]  /*03a0*/  IMAD.WIDE R18, R27.reuse, 0x4, R18 ;  /* 0x000000041b127825 */ /* 0x042fe200078e0212 */
[----:B------:R1:W2:Y:S04]  /*03b0*/  @!P0 LDG.E R23, desc[UR4][R16.64] ;  /* 0x0000000410178981 */ /* 0x0002a8000c1e1900 */
[----:B------:R0:W3:Y:S01]  /*03c0*/  @!P0 LDG.E.EL R7, desc[UR4][R18.64] ;  /* 0x0000000412078981 */ /* 0x0000e2000c2e1900 */
[----:B------:R-:W-:-:S04]  /*03d0*/  IMAD.WIDE R10, R27, 0x4, R10 ;  /* 0x000000041b0a7825 */ /* 0x000fc800078e020a */
[C---:B------:R-:W-:Y:S01]  /*03e0*/  IMAD.WIDE R12, R27.reuse, 0x4, R12 ;  /* 0x000000041b0c7825 */ /* 0x040fe200078e020c */
[----:B-1----:R-:W-:Y:S02]  /*03f0*/  CS2R R16, SRZ ;  /* 0x0000000000107805 */ /* 0x002fe4000001ff00 */
[----:B0-----:R-:W-:Y:S01]  /*0400*/  CS2R R18, SRZ ;  /* 0x0000000000127805 */ /* 0x001fe2000001ff00 */
[----:B------:R-:W-:-:S03]  /*0410*/  IMAD.WIDE R14, R27, 0x4, R14 ;  /* 0x000000041b0e7825 */ /* 0x000fc600078e020e */
[----:B------:R0:W3:Y:S01]  /*0420*/  @!P0 LDG.E.EL R16, desc[UR4][R10.64] ;  /* 0x000000040a108981 */ /* 0x0000e2000c2e1900 */
[----:B------:R-:W-:-:S03]  /*0430*/  IMAD.WIDE R20, R27, 0x4, R20 ;  /* 0x000000041b147825 */ /* 0x000fc600078e0214 */
[----:B------:R-:W3:Y:S01]  /*0440*/  @!P0 LDG.E.EL R19, desc[UR4][R12.64] ;  /* 0x000000040c138981 */ /* 0x000ee2000c2e1900 */
[----:B------:R-:W-:-:S03]  /*0450*/  MOV R27, RZ ;  /* 0x000000ff001b7202 */ /* 0x000fc60000000f00 */
[----:B------:R-:W3:Y:S01]  /*0460*/  @!P0 LDG.E.EL R18, desc[UR4][R14.64] ;  /* 0x000000040e128981 */ /* 0x000ee2000c2e1900 */
[----:B------:R-:W-:-:S03]  /*0470*/  IMAD.WIDE R8, R2, 0x4, R8 ;  /* 0x0000000402087825 */ /* 0x000fc600078e0208 */
[----:B------:R-:W3:Y:S04]  /*0480*/  @!P0 LDG.E.EL R17, desc[UR4][R20.64] ;  /* 0x0000000414118981 */ /* 0x000ee8000c2e1900 */
[----:B------:R1:W3:Y:S01]  /*0490*/  @!P0 LDG.E R27, desc[UR4][R8.64] ;  /* 0x00000004081b8981 */ /* 0x0002e2000c1e1900 */
[----:B0-----:R-:W-:Y:S01]  /*04a0*/  HFMA2.MMA R11, -RZ, RZ, 1.625, 0 ;  /* 0x3e800000ff0b7435 */ /* 0x001fe200000001ff */
[----:B----4-:R-:W-:Y:S01]  /*04b0*/  FADD R5, R5, 9.9999997473787516356e-06 ;  /* 0x3727c5ac05057421 */ /* 0x010fe20000000000 */
[----:B-----5:R-:W-:-:S05]  /*04c0*/  FADD R4, R4, 9.9999997473787516356e-06 ;  /* 0x3727c5ac04047421 */ /* 0x020fca0000000000 */
[----:B------:R-:W0:Y:S01]  /*04d0*/  MUFU.SQRT R5, R5 ;  /* 0x0000000500057308 */ /* 0x000e220000002000 */
[----:B------:R-:W-:-:S07]  /*04e0*/  FADD R24, R24, 9.9999997473787516356e-06 ;  /* 0x3727c5ac18187421 */ /* 0x000fce0000000000 */
[----:B------:R-:W4:Y:S08]  /*04f0*/  MUFU.SQRT R10, R4 ;  /* 0x00000004000a7308 */ /* 0x000f300000002000 */
[----:B------:R-:W5:Y:S01]  /*0500*/  MUFU.SQRT R24, R24 ;  /* 0x0000001800187308 */ /* 0x000f620000002000 */
[C---:B0-----:R-:W-:Y:S02]  /*0510*/  FSETP.GT.AND P1, PT, R5.reuse, 8.50705917302346158658e+37, PT ;  /* 0x7e8000000500780b */ /* 0x041fe40003f24000 */
[----:B------:R-:W-:-:S02]  /*0520*/  FSETP.GEU.AND P4, PT, R5, 1.175494350822287508e-38, PT ;  /* 0x008000000500780b */ /* 0x000fc40003f8e000 */
[C---:B----4-:R-:W-:Y:S02]  /*0530*/  FSETP.GT.AND P2, PT, R10.reuse, 8.50705917302346158658e+37, PT ;  /* 0x7e8000000a00780b */ /* 0x050fe40003f44000 */
[----:B------:R-:W-:Y:S02]  /*0540*/  FSETP.GEU.AND P5, PT, R10, 1.175494350822287508e-38, PT ;  /* 0x008000000a00780b */ /* 0x000fe40003fae000 */
[----:B-----5:R-:W-:-:S05]  /*0550*/  FSETP.GT.AND P3, PT, R24, 8.50705917302346158658e+37, PT ;  /* 0x7e8000001800780b */ /* 0x020fca0003f64000 */
[----:B------:R-:W-:Y:S01]  /*0560*/  @P1 FMUL R5, R5, 0.25 ;  /* 0x3e80000005051820 */ /* 0x000fe20000400000 */
[----:B------:R-:W-:-:S03]  /*0570*/  FSETP.GEU.AND P6, PT, R24, 1.175494350822287508e-38, PT ;  /* 0x008000001800780b */ /* 0x000fc60003fce000 */
[----:B------:R-:W-:Y:S01]  /*0580*/  @!P4 FMUL R5, R5, 16777216 ;  /* 0x4b8000000505c820 */ /* 0x000fe20000400000 */
[----:B------:R-:W-:-:S04]  /*0590*/  @P2 FMUL R10, R10, 0.25 ;  /* 0x3e8000000a0a2820 */ /* 0x000fc80000400000 */
[----:B------:R-:W-:Y:S01]  /*05a0*/  @!P5 FMUL R10, R10, 16777216 ;  /* 0x4b8000000a0ad820 */ /* 0x000fe20000400000 */
[----:B------:R-:W0:Y:S01]  /*05b0*/  MUFU.RCP R5, R5 ;  /* 0x0000000500057308 */ /* 0x000e220000001000 */
[----:B------:R-:W-:Y:S01]  /*05c0*/  @P3 FMUL R24, R24, 0.25 ;  /* 0x3e80000018183820 */ /* 0x000fe20000400000 */
[----:B------:R-:W-:-:S03]  /*05d0*/  FSEL R4, R11, 1, P1 ;  /* 0x3f8000000b047808 */ /* 0x000fc60000800000 */
[----:B------:R-:W-:-:S03]  /*05e0*/  @!P6 FMUL R24, R24, 16777216 ;  /* 0x4b8000001818e820 */ /* 0x000fc60000400000 */
[----:B------:R-:W4:Y:S01]  /*05f0*/  MUFU.RCP R10, R10 ;  /* 0x0000000a000a7308 */ /* 0x000f220000001000 */
[----:B-1----:R-:W-:Y:S01]  /*0600*/  FSEL R9, R11, 1, P2 ;  /* 0x3f8000000b097808 */ /* 0x002fe20001000000 */
[----:B------:R-:W-:-:S06]  /*0610*/  @!P4 FMUL R4, R4, 16777216 ;  /* 0x4b8000000404c820 */ /* 0x000fcc0000400000 */
[----:B------:R-:W1:Y:S01]  /*0620*/  MUFU.RCP R24, R24 ;  /* 0x0000001800187308 */ /* 0x000e620000001000 */
[----:B------:R-:W-:Y:S01]  /*0630*/  FSEL R11, R11, 1, P3 ;  /* 0x3f8000000b0b7808 */ /* 0x000fe20001800000 */
[----:B0-----:R-:W-:Y:S01]  /*0640*/  FMUL R5, R5, R4 ;  /* 0x0000000405057220 */ /* 0x001fe20000400000 */
[----:B------:R-:W-:Y:S01]  /*0650*/  @!P5 FMUL R9, R9, 16777216 ;  /* 0x4b8000000909d820 */ /* 0x000fe20000400000 */
[----:B--2---:R-:W-:Y:S01]  /*0660*/  FADD R26, -R26, R23 ;  /* 0x000000171a1a7221 */ /* 0x004fe20000000100 */
[----:B------:R-:W-:Y:S01]  /*0670*/  FADD R25, -R25, R6 ;  /* 0x0000000619197221 */ /* 0x000fe20000000100 */
[----:B------:R-:W-:Y:S01]  /*0680*/  @!P6 FMUL R11, R11, 16777216 ;  /* 0x4b8000000b0be820 */ /* 0x000fe20000400000 */
[----:B----4-:R-:W-:Y:S01]  /*0690*/  FMUL R10, R10, R9 ;  /* 0x000000090a0a7220 */ /* 0x010fe20000400000 */
[----:B------:R-:W-:Y:S02]  /*06a0*/  FMUL R26, R5, R26 ;  /* 0x0000001a051a7220 */ /* 0x000fe40000400000 */
[----:B------:R-:W0:Y:S01]  /*06b0*/  LDC.64 R4, c[0x0][0x210] ;  /* 0x00008400ff047b82 */ /* 0x000e220000000a00 */
[----:B------:R-:W-:Y:S01]  /*06c0*/  FMUL R10, R10, R25 ;  /* 0x000000190a0a7220 */ /* 0x000fe20000400000 */
[----:B---3--:R-:W-:Y:S01]  /*06d0*/  FADD R7, -R7, R0 ;  /* 0x0000000007077221 */ /* 0x008fe20000000100 */
[----:B-1----:R-:W-:-:S02]  /*06e0*/  FMUL R24, R24, R11 ;  /* 0x0000000b18187220 */ /* 0x002fc40000400000 */
[----:B------:R-:W-:Y:S02]  /*06f0*/  FFMA R3, R10, R22, R3 ;  /* 0x000000160a037223 */ /* 0x000fe40000000003 */
[----:B------:R-:W-:Y:S01]  /*0700*/  FMUL R24, R24, R7 ;  /* 0x0000000718187220 */ /* 0x000fe20000400000 */
[----:B------:R-:W-:-:S04]  /*0710*/  FFMA R16, R26, R16, R19 ;  /* 0x000000101a107223 */ /* 0x000fc80000000013 */
[----:B------:R-:W-:Y:S01]  /*0720*/  FADD R16, R3, R16 ;  /* 0x0000001003107221 */ /* 0x000fe20000000000 */
[----:B------:R-:W-:-:S04]  /*0730*/  FFMA R17, R24, R18, R17 ;  /* 0x0000001218117223 */ /* 0x000fc80000000011 */
[----:B------:R-:W-:-:S04]  /*0740*/  FADD R16, R17, R16 ;  /* 0x0000001011107221 */ /* 0x000fc80000000000 */
[C---:B------:R-:W-:Y:S01]  /*0750*/  FADD R0, R16.reuse, R27 ;  /* 0x0000001b10007221 */ /* 0x040fe20000000000 */
[----:B------:R-:W-:Y:S01]  /*0760*/  FSETP.GEU.AND P1, PT, R16, -R27, PT ;  /* 0x8000001b1000720b */ /* 0x000fe20003f2e000 */
[----:B0-----:R-:W-:-:S03]  /*0770*/  IMAD.WIDE R4, R2, 0x4, R4 ;  /* 0x0000000402047825 */ /* 0x001fc600078e0204 */
[----:B------:R-:W-:Y:S02]  /*0780*/  FSEL R3, R0, RZ, P1 ;  /* 0x000000ff00037208 */ /* 0x000fe40000800000 */
[----:B------:R-:W-:Y:S02]  /*0790*/  IADD3 R6, P1, R2, UR6, RZ ;  /* 0x0000000602067c10 */ /* 0x000fe4000ff3e0ff */
[----:B------:R-:W-:Y:S01]  /*07a0*/  FSETP.GTU.AND P2, PT, R3, RZ, PT ;  /* 0x000000ff0300720b */ /* 0x000fe20003f4c000 */
[----:B------:R0:W-:Y:S01]  /*07b0*/  @!P0 STG.E desc[UR4][R4.64], R3 ;  /* 0x0000000304008986 */ /* 0x0001e2000c101904 */
[----:B------:R-:W-:Y:S02]  /*07c0*/  LEA.HI.X.SX32 R7, R2, UR7, 0x1, P1 ;  /* 0x0000000702077c11 */ /* 0x000fe400088f0eff */
[----:B------:R-:W-:Y:S01]  /*07d0*/  SEL R9, RZ, 0x1, P2 ;  /* 0x00000001ff097807 */ /* 0x000fe20001000000 */
[----:B0-----:R-:W-:Y:S08]  /*07e0*/  @P0 EXIT ;  /* 0x000000000000094d */ /* 0x001ff00003800000 */
[----:B------:R-:W-:Y:S01]  /*07f0*/  STG.E.U8 desc[UR4][R6.64], R9 ;  /* 0x0000000906007986 */ /* 0x000fe2000c101104 */
[----:B------:R-:W-:Y:S05]  /*0800*/  EXIT ;  /* 0x000000000000794d */ /* 0x000fea0003800000 */
.L_x_0:
[----:B------:R-:W-:-:S00]  /*0810*/  BRA `(.L_x_0) ;  /* 0xfffffffc00fc7947 */ /* 0x000fc0000383ffff */
[----:B------:R-:W-:-:S00]  /*0820*/  NOP ;  /* 0x0000000000007918 */ /* 0x000fc00000000000 */
        /* <DEDUP_REMOVED lines=13> */
.L_x_1:


//--------------------- .nv.global.init           --------------------------
	.section	.nv.global.init,"aw",@progbits
.nv.global.init:
	.type		_$_str,@object
	.size		_$_str,(_$_str_$_2 - _$_str)
_$_str:
        /*0000*/ 	.byte	0x5f, 0x5f, 0x43, 0x55, 0x44, 0x41, 0x5f, 0x46, 0x54, 0x5a, 0x00
	.type		_$_str_$_2,@object
	.size		_$_str_$_2,(.L_1 - _$_str_$_2)
_$_str_$_2:
        /*000b*/ 	.byte	0x5f, 0x5f, 0x43, 0x55, 0x44, 0x41, 0x5f, 0x50, 0x52, 0x45, 0x43, 0x5f, 0x53, 0x51, 0x52, 0x54
        /*001b*/ 	.byte	0x00
.L_1:


//--------------------- .nv.constant0.triton_poi_fused__native_batch_norm_legit_no_training_add_relu_threshold_backward_50 --------------------------
	.section	.nv.constant0.triton_poi_fused__native_batch_norm_legit_no_training_add_relu_threshold_backward_50,"a",@progbits
	.sectionflags	@""
	.align	4
.nv.constant0.triton_poi_fused__native_batch_norm_legit_no_training_add_relu_threshold_backward_50:
	.zero		676
